//
// Generated by NVIDIA NVVM Compiler
//
// Compiler Build ID: CL-36424714
// Cuda compilation tools, release 13.0, V13.0.88
// Based on NVVM 20.0.0
//

.version 9.0
.target sm_100
.address_size 64

	// .globl	_Z26decode_int4_packed_to_fp16PKhP6__halfi

.visible .entry _Z26decode_int4_packed_to_fp16PKhP6__halfi(
	.param .u64 .ptr .align 1 _Z26decode_int4_packed_to_fp16PKhP6__halfi_param_0,
	.param .u64 .ptr .align 1 _Z26decode_int4_packed_to_fp16PKhP6__halfi_param_1,
	.param .u32 _Z26decode_int4_packed_to_fp16PKhP6__halfi_param_2
)
{
	.reg .pred 	%p<2>;
	.reg .b16 	%rs<10>;
	.reg .b32 	%r<8>;
	.reg .b32 	%f<2>;
	.reg .b64 	%rd<9>;

	ld.param.u64 	%rd1, [_Z26decode_int4_packed_to_fp16PKhP6__halfi_param_0];
	ld.param.u64 	%rd2, [_Z26decode_int4_packed_to_fp16PKhP6__halfi_param_1];
	ld.param.u32 	%r2, [_Z26decode_int4_packed_to_fp16PKhP6__halfi_param_2];
	mov.u32 	%r3, %ctaid.x;
	mov.u32 	%r4, %ntid.x;
	mov.u32 	%r5, %tid.x;
	mad.lo.s32 	%r1, %r3, %r4, %r5;
	setp.ge.s32 	%p1, %r1, %r2;
	@%p1 bra 	$L__BB0_2;
	cvta.to.global.u64 	%rd3, %rd1;
	cvta.to.global.u64 	%rd4, %rd2;
	shr.s32 	%r6, %r1, 1;
	cvt.s64.s32 	%rd5, %r6;
	add.s64 	%rd6, %rd3, %rd5;
	ld.global.nc.u8 	%rs2, [%rd6];
	cvt.u16.u8 	%rs3, %rs2;
	cvt.u16.u32 	%rs4, %r1;
	shl.b16 	%rs5, %rs4, 2;
	and.b16  	%rs6, %rs5, 4;
	cvt.u32.u16 	%r7, %rs6;
	shr.u16 	%rs7, %rs3, %r7;
	shl.b16 	%rs8, %rs7, 12;
	shr.s16 	%rs9, %rs8, 12;
	cvt.rn.f32.s16 	%f1, %rs9;
	// begin inline asm
	{  cvt.rn.f16.f32 %rs1, %f1;}

	// end inline asm
	mul.wide.s32 	%rd7, %r1, 2;
	add.s64 	%rd8, %rd4, %rd7;
	st.global.u16 	[%rd8], %rs1;
$L__BB0_2:
	ret;

}


// ===== COMPILED SASS (sm_100) =====

	.target	sm_100

	.elftype	@"ET_EXEC"


//--------------------- .note.nv.tkinfo           --------------------------
	.section	.note.nv.tkinfo,"",@"SHT_NOTE"
	.sectionflags	@"SHF_NOTE_NV_TKINFO"
	.tkinfo
        /*0018*/ 	.word	0x00000002
        /*0030*/ 	.string	""
        /*0030*/ 	.string	"ptxas"
        /*0030*/ 	.string	"Cuda compilation tools, release 13.0, V13.0.88"
        /*0030*/ 	.string	"Build cuda_13.0.r13.0/compiler.36424714_0"
        /*0030*/ 	.string	"-arch sm_100 -m 64 "



//--------------------- .note.nv.cuinfo           --------------------------
	.section	.note.nv.cuinfo,"",@"SHT_NOTE"
	.sectionflags	@"SHF_NOTE_NV_CUINFO"
        /*0018*/ 	.short	0x0002
        /*001a*/ 	.short	0x0064
        /*001c*/ 	.short	0x0082
	.zero		2


//--------------------- .nv.info                  --------------------------
	.section	.nv.info,"",@"SHT_CUDA_INFO"
	.align	4


	//----- nvinfo : EIATTR_REGCOUNT
	.align		4
        /*0000*/ 	.byte	0x04, 0x2f
        /*0002*/ 	.short	(.L_1 - .L_0)
	.align		4
.L_0:
        /*0004*/ 	.word	index@(_Z26decode_int4_packed_to_fp16PKhP6__halfi)
        /*0008*/ 	.word	0x0000000a


	//----- nvinfo : EIATTR_FRAME_SIZE
	.align		4
.L_1:
        /*000c*/ 	.byte	0x04, 0x11
        /*000e*/ 	.short	(.L_3 - .L_2)
	.align		4
.L_2:
        /*0010*/ 	.word	index@(_Z26decode_int4_packed_to_fp16PKhP6__halfi)
        /*0014*/ 	.word	0x00000000


	//----- nvinfo : EIATTR_MIN_STACK_SIZE
	.align		4
.L_3:
        /*0018*/ 	.byte	0x04, 0x12
        /*001a*/ 	.short	(.L_5 - .L_4)
	.align		4
.L_4:
        /*001c*/ 	.word	index@(_Z26decode_int4_packed_to_fp16PKhP6__halfi)
        /*0020*/ 	.word	0x00000000
.L_5:


//--------------------- .nv.compat                --------------------------
	.section	.nv.compat,"",@"SHT_CUDA_COMPAT_INFO"
	.align	4
        /*0000*/ 	.byte	0x02, 0x09, 0x00, 0x00, 0x02, 0x02, 0x01, 0x00, 0x02, 0x05, 0x05, 0x00, 0x03, 0x07, 0x01, 0x01
        /*0010*/ 	.byte	0x02, 0x03, 0x00, 0x00, 0x02, 0x06, 0x01, 0x00, 0x04, 0x0b, 0x08, 0x00, 0x09, 0x00, 0x00, 0x00
        /*0020*/ 	.byte	0x00, 0x00, 0x00, 0x00


//--------------------- .nv.info._Z26decode_int4_packed_to_fp16PKhP6__halfi --------------------------
	.section	.nv.info._Z26decode_int4_packed_to_fp16PKhP6__halfi,"",@"SHT_CUDA_INFO"
	.sectionflags	@""
	.align	4


	//----- nvinfo : EIATTR_CUDA_API_VERSION
	.align		4
        /*0000*/ 	.byte	0x04, 0x37
        /*0002*/ 	.short	(.L_7 - .L_6)
.L_6:
        /*0004*/ 	.word	0x00000082


	//----- nvinfo : EIATTR_KPARAM_INFO
	.align		4
.L_7:
        /*0008*/ 	.byte	0x04, 0x17
        /*000a*/ 	.short	(.L_9 - .L_8)
.L_8:
        /*000c*/ 	.word	0x00000000
        /*0010*/ 	.short	0x0002
        /*0012*/ 	.short	0x0010
        /*0014*/ 	.byte	0x00, 0xf0, 0x11, 0x00


	//----- nvinfo : EIATTR_KPARAM_INFO
	.align		4
.L_9:
        /*0018*/ 	.byte	0x04, 0x17
        /*001a*/ 	.short	(.L_11 - .L_10)
.L_10:
        /*001c*/ 	.word	0x00000000
        /*0020*/ 	.short	0x0001
        /*0022*/ 	.short	0x0008
        /*0024*/ 	.byte	0x00, 0xf5, 0x21, 0x00


	//----- nvinfo : EIATTR_KPARAM_INFO
	.align		4
.L_11:
        /*0028*/ 	.byte	0x04, 0x17
        /*002a*/ 	.short	(.L_13 - .L_12)
.L_12:
        /*002c*/ 	.word	0x00000000
        /*0030*/ 	.short	0x0000
        /*0032*/ 	.short	0x0000
        /*0034*/ 	.byte	0x00, 0xf5, 0x21, 0x00


	//----- nvinfo : EIATTR_SPARSE_MMA_MASK
	.align		4
.L_13:
        /*0038*/ 	.byte	0x03, 0x50
        /*003a*/ 	.short	0x0000


	//----- nvinfo : EIATTR_MAXREG_COUNT
	.align		4
        /*003c*/ 	.byte	0x03, 0x1b
        /*003e*/ 	.short	0x00ff


	//----- nvinfo : EIATTR_MERCURY_ISA_VERSION
	.align		4
        /*0040*/ 	.byte	0x03, 0x5f
        /*0042*/ 	.short	0x0101


	//----- nvinfo : EIATTR_VRC_CTA_INIT_COUNT
	.align		4
        /*0044*/ 	.byte	0x02, 0x4a
	.zero		1
	.zero		1


	//----- nvinfo : EIATTR_EXIT_INSTR_OFFSETS
	.align		4
        /*0048*/ 	.byte	0x04, 0x1c
        /*004a*/ 	.short	(.L_15 - .L_14)


	//   ....[0]....
.L_14:
        /*004c*/ 	.word	0x00000070


	//   ....[1]....
        /*0050*/ 	.word	0x000001c0


	//----- nvinfo : EIATTR_CBANK_PARAM_SIZE
	.align		4
.L_15:
        /*0054*/ 	.byte	0x03, 0x19
        /*0056*/ 	.short	0x0014


	//----- nvinfo : EIATTR_PARAM_CBANK
	.align		4
        /*0058*/ 	.byte	0x04, 0x0a
        /*005a*/ 	.short	(.L_17 - .L_16)
	.align		4
.L_16:
        /*005c*/ 	.word	index@(.nv.constant0._Z26decode_int4_packed_to_fp16PKhP6__halfi)
        /*0060*/ 	.short	0x0380
        /*0062*/ 	.short	0x0014


	//----- nvinfo : EIATTR_SW_WAR
	.align		4
.L_17:
        /*0064*/ 	.byte	0x04, 0x36
        /*0066*/ 	.short	(.L_19 - .L_18)
.L_18:
        /*0068*/ 	.word	0x00000008
.L_19:


//--------------------- .nv.callgraph             --------------------------
	.section	.nv.callgraph,"",@"SHT_CUDA_CALLGRAPH"
	.align	4
	.sectionentsize	8
	.align		4
        /*0000*/ 	.word	0x00000000
	.align		4
        /*0004*/ 	.word	0xffffffff
	.align		4
        /*0008*/ 	.word	0x00000000
	.align		4
        /*000c*/ 	.word	0xfffffffe
	.align		4
        /*0010*/ 	.word	0x00000000
	.align		4
        /*0014*/ 	.word	0xfffffffd
	.align		4
        /*0018*/ 	.word	0x00000000
	.align		4
        /*001c*/ 	.word	0xfffffffc


//--------------------- .text._Z26decode_int4_packed_to_fp16PKhP6__halfi --------------------------
	.section	.text._Z26decode_int4_packed_to_fp16PKhP6__halfi,"ax",@progbits
	.align	128
        .global         _Z26decode_int4_packed_to_fp16PKhP6__halfi
        .type           _Z26decode_int4_packed_to_fp16PKhP6__halfi,@function
        .size           _Z26decode_int4_packed_to_fp16PKhP6__halfi,(.L_x_1 - _Z26decode_int4_packed_to_fp16PKhP6__halfi)
        .other          _Z26decode_int4_packed_to_fp16PKhP6__halfi,@"STO_CUDA_ENTRY STV_DEFAULT"
_Z26decode_int4_packed_to_fp16PKhP6__halfi:
.text._Z26decode_int4_packed_to_fp16PKhP6__halfi:
[----:B------:R-:W-:Y:S01]  /*0000*/  LDC R1, c[0x0][0x37c] ;  /* 0x0000df00ff017b82 */ /* 0x000fe20000000800 */
[----:B------:R-:W0:Y:S07]  /*0010*/  S2R R0, SR_TID.X ;  /* 0x0000000000007919 */ /* 0x000e2e0000002100 */
[----:B------:R-:W0:Y:S01]  /*0020*/  S2UR UR4, SR_CTAID.X ;  /* 0x00000000000479c3 */ /* 0x000e220000002500 */
[----:B------:R-:W1:Y:S07]  /*0030*/  LDCU UR5, c[0x0][0x390] ;  /* 0x00007200ff0577ac */ /* 0x000e6e0008000800 */
[----:B------:R-:W0:Y:S02]  /*0040*/  LDC R7, c[0x0][0x360] ;  /* 0x0000d800ff077b82 */ /* 0x000e240000000800 */
[----:B0-----:R-:W-:-:S05]  /*0050*/  IMAD R7, R7, UR4, R0 ;  /* 0x0000000407077c24 */ /* 0x001fca000f8e0200 */
[----:B-1----:R-:W-:-:S13]  /*0060*/  ISETP.GE.AND P0, PT, R7, UR5, PT ;  /* 0x0000000507007c0c */ /* 0x002fda000bf06270 */
[----:B------:R-:W-:Y:S05]  /*0070*/  @P0 EXIT ;  /* 0x000000000000094d */ /* 0x000fea0003800000 */
[----:B------:R-:W0:Y:S01]  /*0080*/  LDCU.64 UR6, c[0x0][0x380] ;  /* 0x00007000ff0677ac */ /* 0x000e220008000a00 */
[----:B------:R-:W-:Y:S01]  /*0090*/  SHF.R.S32.HI R0, RZ, 0x1, R7 ;  /* 0x00000001ff007819 */ /* 0x000fe20000011407 */
[----:B------:R-:W1:Y:S03]  /*00a0*/  LDCU.64 UR4, c[0x0][0x358] ;  /* 0x00006b00ff0477ac */ /* 0x000e660008000a00 */
[----:B0-----:R-:W-:-:S04]  /*00b0*/  IADD3 R2, P0, PT, R0, UR6, RZ ;  /* 0x0000000600027c10 */ /* 0x001fc8000ff1e0ff */
[----:B------:R-:W-:-:S05]  /*00c0*/  LEA.HI.X.SX32 R3, R0, UR7, 0x1, P0 ;  /* 0x0000000700037c11 */ /* 0x000fca00080f0eff */
[----:B-1----:R-:W2:Y:S01]  /*00d0*/  LDG.E.U8.CONSTANT R2, desc[UR4][R2.64] ;  /* 0x0000000402027981 */ /* 0x002ea2000c1e9100 */
[----:B------:R-:W-:-:S05]  /*00e0*/  IMAD.SHL.U32 R0, R7, 0x4, RZ ;  /* 0x0000000407007824 */ /* 0x000fca00078e00ff */
[----:B------:R-:W-:-:S04]  /*00f0*/  LOP3.LUT R0, R0, 0x4, RZ, 0xc0, !PT ;  /* 0x0000000400007812 */ /* 0x000fc800078ec0ff */
[----:B------:R-:W-:-:S04]  /*0100*/  ISETP.GT.U32.AND P0, PT, R0, 0xffff, PT ;  /* 0x0000ffff0000780c */ /* 0x000fc80003f04070 */
[----:B------:R-:W-:-:S04]  /*0110*/  SEL R0, R0, 0xffff, !P0 ;  /* 0x0000ffff00007807 */ /* 0x000fc80004000000 */
[----:B------:R-:W-:-:S04]  /*0120*/  LOP3.LUT R5, R0, 0xffff, RZ, 0xc0, !PT ;  /* 0x0000ffff00057812 */ /* 0x000fc800078ec0ff */
[----:B--2---:R-:W-:Y:S02]  /*0130*/  SHF.R.U32.HI R0, RZ, R5, R2 ;  /* 0x00000005ff007219 */ /* 0x004fe40000011602 */
[----:B------:R-:W0:Y:S03]  /*0140*/  LDC.64 R4, c[0x0][0x388] ;  /* 0x0000e200ff047b82 */ /* 0x000e260000000a00 */
[----:B------:R-:W-:-:S05]  /*0150*/  IMAD.SHL.U32 R0, R0, 0x1000, RZ ;  /* 0x0000100000007824 */ /* 0x000fca00078e00ff */
[----:B------:R-:W-:-:S04]  /*0160*/  PRMT R0, R0, 0x9910, RZ ;  /* 0x0000991000007816 */ /* 0x000fc800000000ff */
[----:B------:R-:W-:-:S06]  /*0170*/  SHF.R.S32.HI R0, RZ, 0xc, R0 ;  /* 0x0000000cff007819 */ /* 0x000fcc0000011400 */
[----:B------:R-:W1:Y:S01]  /*0180*/  I2F.S16 R0, R0 ;  /* 0x0000000000007306 */ /* 0x000e620000101400 */
[----:B0-----:R-:W-:Y:S01]  /*0190*/  IMAD.WIDE R2, R7, 0x2, R4 ;  /* 0x0000000207027825 */ /* 0x001fe200078e0204 */
[----:B-1----:R-:W-:-:S05]  /*01a0*/  F2FP.F16.F32.PACK_AB R6, RZ, R0 ;  /* 0x00000000ff06723e */ /* 0x002fca00000000ff */
[----:B------:R-:W-:Y:S01]  /*01b0*/  STG.E.U16 desc[UR4][R2.64], R6 ;  /* 0x0000000602007986 */ /* 0x000fe2000c101504 */
[----:B------:R-:W-:Y:S05]  /*01c0*/  EXIT ;  /* 0x000000000000794d */ /* 0x000fea0003800000 */
.L_x_0:
[----:B------:R-:W-:-:S00]  /*01d0*/  BRA `(.L_x_0) ;  /* 0xfffffffc00fc7947 */ /* 0x000fc0000383ffff */
[----:B------:R-:W-:-:S00]  /*01e0*/  NOP ;  /* 0x0000000000007918 */ /* 0x000fc00000000000 */
        /* <DEDUP_REMOVED lines=9> */
.L_x_1:


//--------------------- .nv.shared.reserved.0     --------------------------
	.section	.nv.shared.reserved.0,"aw",@nobits
	.weak		__nv_reservedSMEM_offset_0_alias
	.size		__nv_reservedSMEM_offset_0_alias, 0, 64
	.other		__nv_reservedSMEM_offset_0_alias,@"STO_CUDA_RESERVED_SHARED STV_DEFAULT"
__nv_reservedSMEM_offset_0_alias:
	.zero		0
	.zero		64


//--------------------- .nv.constant0._Z26decode_int4_packed_to_fp16PKhP6__halfi --------------------------
	.section	.nv.constant0._Z26decode_int4_packed_to_fp16PKhP6__halfi,"a",@progbits
	.sectionflags	@""
	.align	4
.nv.constant0._Z26decode_int4_packed_to_fp16PKhP6__halfi:
	.zero		916


//--------------------- SYMBOLS --------------------------

	.type		.nv.reservedSmem.offset0,@object
	.size		.nv.reservedSmem.offset0,0x4
